//
// Generated by NVIDIA NVVM Compiler
//
// Compiler Build ID: CL-36424714
// Cuda compilation tools, release 13.0, V13.0.88
// Based on NVVM 20.0.0
//

.version 9.0
.target sm_100
.address_size 64

	// .globl	_Z11computeStepPfi

.visible .entry _Z11computeStepPfi(
	.param .u64 .ptr .align 1 _Z11computeStepPfi_param_0,
	.param .u32 _Z11computeStepPfi_param_1
)
{
	.reg .pred 	%p<2>;
	.reg .b32 	%r<6>;
	.reg .b32 	%f<3>;
	.reg .b64 	%rd<5>;

	ld.param.u64 	%rd1, [_Z11computeStepPfi_param_0];
	ld.param.u32 	%r2, [_Z11computeStepPfi_param_1];
	mov.u32 	%r3, %ctaid.x;
	mov.u32 	%r4, %ntid.x;
	mov.u32 	%r5, %tid.x;
	mad.lo.s32 	%r1, %r3, %r4, %r5;
	setp.ge.s32 	%p1, %r1, %r2;
	@%p1 bra 	$L__BB0_2;
	cvta.to.global.u64 	%rd2, %rd1;
	mul.wide.s32 	%rd3, %r1, 4;
	add.s64 	%rd4, %rd2, %rd3;
	ld.global.f32 	%f1, [%rd4];
	fma.rn.f32 	%f2, %f1, 0f3F000000, 0f3F800000;
	st.global.f32 	[%rd4], %f2;
$L__BB0_2:
	ret;

}


// ===== COMPILED SASS (sm_100) =====

	.target	sm_100

	.elftype	@"ET_EXEC"


//--------------------- .note.nv.tkinfo           --------------------------
	.section	.note.nv.tkinfo,"",@"SHT_NOTE"
	.sectionflags	@"SHF_NOTE_NV_TKINFO"
	.tkinfo
        /*0018*/ 	.word	0x00000002
        /*0030*/ 	.string	""
        /*0030*/ 	.string	"ptxas"
        /*0030*/ 	.string	"Cuda compilation tools, release 13.0, V13.0.88"
        /*0030*/ 	.string	"Build cuda_13.0.r13.0/compiler.36424714_0"
        /*0030*/ 	.string	"-arch sm_100 -m 64 "



//--------------------- .note.nv.cuinfo           --------------------------
	.section	.note.nv.cuinfo,"",@"SHT_NOTE"
	.sectionflags	@"SHF_NOTE_NV_CUINFO"
        /*0018*/ 	.short	0x0002
        /*001a*/ 	.short	0x0064
        /*001c*/ 	.short	0x0082
	.zero		2


//--------------------- .nv.info                  --------------------------
	.section	.nv.info,"",@"SHT_CUDA_INFO"
	.align	4


	//----- nvinfo : EIATTR_REGCOUNT
	.align		4
        /*0000*/ 	.byte	0x04, 0x2f
        /*0002*/ 	.short	(.L_1 - .L_0)
	.align		4
.L_0:
        /*0004*/ 	.word	index@(_Z11computeStepPfi)
        /*0008*/ 	.word	0x00000008


	//----- nvinfo : EIATTR_FRAME_SIZE
	.align		4
.L_1:
        /*000c*/ 	.byte	0x04, 0x11
        /*000e*/ 	.short	(.L_3 - .L_2)
	.align		4
.L_2:
        /*0010*/ 	.word	index@(_Z11computeStepPfi)
        /*0014*/ 	.word	0x00000000


	//----- nvinfo : EIATTR_MIN_STACK_SIZE
	.align		4
.L_3:
        /*0018*/ 	.byte	0x04, 0x12
        /*001a*/ 	.short	(.L_5 - .L_4)
	.align		4
.L_4:
        /*001c*/ 	.word	index@(_Z11computeStepPfi)
        /*0020*/ 	.word	0x00000000
.L_5:


//--------------------- .nv.compat                --------------------------
	.section	.nv.compat,"",@"SHT_CUDA_COMPAT_INFO"
	.align	4
        /*0000*/ 	.byte	0x02, 0x09, 0x00, 0x00, 0x02, 0x02, 0x01, 0x00, 0x02, 0x05, 0x05, 0x00, 0x03, 0x07, 0x01, 0x01
        /*0010*/ 	.byte	0x02, 0x03, 0x00, 0x00, 0x02, 0x06, 0x01, 0x00, 0x04, 0x0b, 0x08, 0x00, 0x09, 0x00, 0x00, 0x00
        /*0020*/ 	.byte	0x00, 0x00, 0x00, 0x00


//--------------------- .nv.info._Z11computeStepPfi --------------------------
	.section	.nv.info._Z11computeStepPfi,"",@"SHT_CUDA_INFO"
	.sectionflags	@""
	.align	4


	//----- nvinfo : EIATTR_CUDA_API_VERSION
	.align		4
        /*0000*/ 	.byte	0x04, 0x37
        /*0002*/ 	.short	(.L_7 - .L_6)
.L_6:
        /*0004*/ 	.word	0x00000082


	//----- nvinfo : EIATTR_KPARAM_INFO
	.align		4
.L_7:
        /*0008*/ 	.byte	0x04, 0x17
        /*000a*/ 	.short	(.L_9 - .L_8)
.L_8:
        /*000c*/ 	.word	0x00000000
        /*0010*/ 	.short	0x0001
        /*0012*/ 	.short	0x0008
        /*0014*/ 	.byte	0x00, 0xf0, 0x11, 0x00


	//----- nvinfo : EIATTR_KPARAM_INFO
	.align		4
.L_9:
        /*0018*/ 	.byte	0x04, 0x17
        /*001a*/ 	.short	(.L_11 - .L_10)
.L_10:
        /*001c*/ 	.word	0x00000000
        /*0020*/ 	.short	0x0000
        /*0022*/ 	.short	0x0000
        /*0024*/ 	.byte	0x00, 0xf5, 0x21, 0x00


	//----- nvinfo : EIATTR_SPARSE_MMA_MASK
	.align		4
.L_11:
        /*0028*/ 	.byte	0x03, 0x50
        /*002a*/ 	.short	0x0000


	//----- nvinfo : EIATTR_MAXREG_COUNT
	.align		4
        /*002c*/ 	.byte	0x03, 0x1b
        /*002e*/ 	.short	0x00ff


	//----- nvinfo : EIATTR_MERCURY_ISA_VERSION
	.align		4
        /*0030*/ 	.byte	0x03, 0x5f
        /*0032*/ 	.short	0x0101


	//----- nvinfo : EIATTR_VRC_CTA_INIT_COUNT
	.align		4
        /*0034*/ 	.byte	0x02, 0x4a
	.zero		1
	.zero		1


	//----- nvinfo : EIATTR_EXIT_INSTR_OFFSETS
	.align		4
        /*0038*/ 	.byte	0x04, 0x1c
        /*003a*/ 	.short	(.L_13 - .L_12)


	//   ....[0]....
.L_12:
        /*003c*/ 	.word	0x00000070


	//   ....[1]....
        /*0040*/ 	.word	0x000000f0


	//----- nvinfo : EIATTR_CBANK_PARAM_SIZE
	.align		4
.L_13:
        /*0044*/ 	.byte	0x03, 0x19
        /*0046*/ 	.short	0x000c


	//----- nvinfo : EIATTR_PARAM_CBANK
	.align		4
        /*0048*/ 	.byte	0x04, 0x0a
        /*004a*/ 	.short	(.L_15 - .L_14)
	.align		4
.L_14:
        /*004c*/ 	.word	index@(.nv.constant0._Z11computeStepPfi)
        /*0050*/ 	.short	0x0380
        /*0052*/ 	.short	0x000c


	//----- nvinfo : EIATTR_SW_WAR
	.align		4
.L_15:
        /*0054*/ 	.byte	0x04, 0x36
        /*0056*/ 	.short	(.L_17 - .L_16)
.L_16:
        /*0058*/ 	.word	0x00000008
.L_17:


//--------------------- .nv.callgraph             --------------------------
	.section	.nv.callgraph,"",@"SHT_CUDA_CALLGRAPH"
	.align	4
	.sectionentsize	8
	.align		4
        /*0000*/ 	.word	0x00000000
	.align		4
        /*0004*/ 	.word	0xffffffff
	.align		4
        /*0008*/ 	.word	0x00000000
	.align		4
        /*000c*/ 	.word	0xfffffffe
	.align		4
        /*0010*/ 	.word	0x00000000
	.align		4
        /*0014*/ 	.word	0xfffffffd
	.align		4
        /*0018*/ 	.word	0x00000000
	.align		4
        /*001c*/ 	.word	0xfffffffc


//--------------------- .text._Z11computeStepPfi  --------------------------
	.section	.text._Z11computeStepPfi,"ax",@progbits
	.align	128
        .global         _Z11computeStepPfi
        .type           _Z11computeStepPfi,@function
        .size           _Z11computeStepPfi,(.L_x_1 - _Z11computeStepPfi)
        .other          _Z11computeStepPfi,@"STO_CUDA_ENTRY STV_DEFAULT"
_Z11computeStepPfi:
.text._Z11computeStepPfi:
[----:B------:R-:W-:Y:S01]  /*0000*/  LDC R1, c[0x0][0x37c] ;  /* 0x0000df00ff017b82 */ /* 0x000fe20000000800 */
[----:B------:R-:W0:Y:S07]  /*0010*/  S2R R0, SR_TID.X ;  /* 0x0000000000007919 */ /* 0x000e2e0000002100 */
[----:B------:R-:W0:Y:S01]  /*0020*/  S2UR UR4, SR_CTAID.X ;  /* 0x00000000000479c3 */ /* 0x000e220000002500 */
[----:B------:R-:W1:Y:S07]  /*0030*/  LDCU UR5, c[0x0][0x388] ;  /* 0x00007100ff0577ac */ /* 0x000e6e0008000800 */
[----:B------:R-:W0:Y:S02]  /*0040*/  LDC R5, c[0x0][0x360] ;  /* 0x0000d800ff057b82 */ /* 0x000e240000000800 */
[----:B0-----:R-:W-:-:S05]  /*0050*/  IMAD R5, R5, UR4, R0 ;  /* 0x0000000405057c24 */ /* 0x001fca000f8e0200 */
[----:B-1----:R-:W-:-:S13]  /*0060*/  ISETP.GE.AND P0, PT, R5, UR5, PT ;  /* 0x0000000505007c0c */ /* 0x002fda000bf06270 */
[----:B------:R-:W-:Y:S05]  /*0070*/  @P0 EXIT ;  /* 0x000000000000094d */ /* 0x000fea0003800000 */
[----:B------:R-:W0:Y:S01]  /*0080*/  LDC.64 R2, c[0x0][0x380] ;  /* 0x0000e000ff027b82 */ /* 0x000e220000000a00 */
[----:B------:R-:W1:Y:S01]  /*0090*/  LDCU.64 UR4, c[0x0][0x358] ;  /* 0x00006b00ff0477ac */ /* 0x000e620008000a00 */
[----:B0-----:R-:W-:-:S05]  /*00a0*/  IMAD.WIDE R2, R5, 0x4, R2 ;  /* 0x0000000405027825 */ /* 0x001fca00078e0202 */
[----:B-1----:R-:W2:Y:S01]  /*00b0*/  LDG.E R0, desc[UR4][R2.64] ;  /* 0x0000000402007981 */ /* 0x002ea2000c1e1900 */
[----:B------:R-:W-:-:S05]  /*00c0*/  HFMA2 R5, -RZ, RZ, 1.75, 0 ;  /* 0x3f000000ff057431 */ /* 0x000fca00000001ff */
[----:B--2---:R-:W-:-:S05]  /*00d0*/  FFMA R5, R0, R5, 1 ;  /* 0x3f80000000057423 */ /* 0x004fca0000000005 */
[----:B------:R-:W-:Y:S01]  /*00e0*/  STG.E desc[UR4][R2.64], R5 ;  /* 0x0000000502007986 */ /* 0x000fe2000c101904 */
[----:B------:R-:W-:Y:S05]  /*00f0*/  EXIT ;  /* 0x000000000000794d */ /* 0x000fea0003800000 */
.L_x_0:
[----:B------:R-:W-:-:S00]  /*0100*/  BRA `(.L_x_0) ;  /* 0xfffffffc00fc7947 */ /* 0x000fc0000383ffff */
[----:B------:R-:W-:-:S00]  /*0110*/  NOP ;  /* 0x0000000000007918 */ /* 0x000fc00000000000 */
        /* <DEDUP_REMOVED lines=14> */
.L_x_1:


//--------------------- .nv.shared.reserved.0     --------------------------
	.section	.nv.shared.reserved.0,"aw",@nobits
	.weak		__nv_reservedSMEM_offset_0_alias
	.size		__nv_reservedSMEM_offset_0_alias, 0, 64
	.other		__nv_reservedSMEM_offset_0_alias,@"STO_CUDA_RESERVED_SHARED STV_DEFAULT"
__nv_reservedSMEM_offset_0_alias:
	.zero		0
	.zero		64


//--------------------- .nv.constant0._Z11computeStepPfi --------------------------
	.section	.nv.constant0._Z11computeStepPfi,"a",@progbits
	.sectionflags	@""
	.align	4
.nv.constant0._Z11computeStepPfi:
	.zero		908


//--------------------- SYMBOLS --------------------------

	.type		.nv.reservedSmem.offset0,@object
	.size		.nv.reservedSmem.offset0,0x4
